//
// Generated by NVIDIA NVVM Compiler
//
// Compiler Build ID: CL-36424714
// Cuda compilation tools, release 13.0, V13.0.88
// Based on NVVM 20.0.0
//

.version 9.0
.target sm_100
.address_size 64

	// .globl	_Z11log_libmathPdi

.visible .entry _Z11log_libmathPdi(
	.param .u64 .ptr .align 1 _Z11log_libmathPdi_param_0,
	.param .u32 _Z11log_libmathPdi_param_1
)
{
	.reg .pred 	%p<6>;
	.reg .b32 	%r<34>;
	.reg .b64 	%rd<5>;
	.reg .b64 	%fd<46>;

	ld.param.u64 	%rd2, [_Z11log_libmathPdi_param_0];
	ld.param.u32 	%r12, [_Z11log_libmathPdi_param_1];
	mov.u32 	%r13, %tid.x;
	mov.u32 	%r14, %ctaid.x;
	mov.u32 	%r15, %ntid.x;
	mad.lo.s32 	%r1, %r14, %r15, %r13;
	setp.ge.s32 	%p1, %r1, %r12;
	@%p1 bra 	$L__BB0_9;
	cvta.to.global.u64 	%rd3, %rd2;
	mul.wide.s32 	%rd4, %r1, 8;
	add.s64 	%rd1, %rd3, %rd4;
	ld.global.f64 	%fd43, [%rd1];
	{
	.reg .b32 %temp; 
	mov.b64 	{%temp, %r30}, %fd43;
	}
	{
	.reg .b32 %temp; 
	mov.b64 	{%r31, %temp}, %fd43;
	}
	setp.gt.s32 	%p2, %r30, 1048575;
	mov.b32 	%r32, -1023;
	@%p2 bra 	$L__BB0_3;
	mul.f64 	%fd43, %fd43, 0d4350000000000000;
	{
	.reg .b32 %temp; 
	mov.b64 	{%temp, %r30}, %fd43;
	}
	{
	.reg .b32 %temp; 
	mov.b64 	{%r31, %temp}, %fd43;
	}
	mov.b32 	%r32, -1077;
$L__BB0_3:
	add.s32 	%r18, %r30, -1;
	setp.gt.u32 	%p3, %r18, 2146435070;
	@%p3 bra 	$L__BB0_7;
	shr.u32 	%r21, %r30, 20;
	add.s32 	%r33, %r32, %r21;
	and.b32  	%r22, %r30, 1048575;
	or.b32  	%r23, %r22, 1072693248;
	mov.b64 	%fd44, {%r31, %r23};
	setp.lt.u32 	%p5, %r23, 1073127583;
	@%p5 bra 	$L__BB0_6;
	{
	.reg .b32 %temp; 
	mov.b64 	{%r24, %temp}, %fd44;
	}
	{
	.reg .b32 %temp; 
	mov.b64 	{%temp, %r25}, %fd44;
	}
	add.s32 	%r26, %r25, -1048576;
	mov.b64 	%fd44, {%r24, %r26};
	add.s32 	%r33, %r33, 1;
$L__BB0_6:
	add.f64 	%fd11, %fd44, 0dBFF0000000000000;
	add.f64 	%fd12, %fd44, 0d3FF0000000000000;
	rcp.approx.ftz.f64 	%fd13, %fd12;
	neg.f64 	%fd14, %fd12;
	fma.rn.f64 	%fd15, %fd14, %fd13, 0d3FF0000000000000;
	fma.rn.f64 	%fd16, %fd15, %fd15, %fd15;
	fma.rn.f64 	%fd17, %fd16, %fd13, %fd13;
	mul.f64 	%fd18, %fd11, %fd17;
	fma.rn.f64 	%fd19, %fd11, %fd17, %fd18;
	mul.f64 	%fd20, %fd19, %fd19;
	fma.rn.f64 	%fd21, %fd20, 0d3EB1380B3AE80F1E, 0d3ED0EE258B7A8B04;
	fma.rn.f64 	%fd22, %fd21, %fd20, 0d3EF3B2669F02676F;
	fma.rn.f64 	%fd23, %fd22, %fd20, 0d3F1745CBA9AB0956;
	fma.rn.f64 	%fd24, %fd23, %fd20, 0d3F3C71C72D1B5154;
	fma.rn.f64 	%fd25, %fd24, %fd20, 0d3F624924923BE72D;
	fma.rn.f64 	%fd26, %fd25, %fd20, 0d3F8999999999A3C4;
	fma.rn.f64 	%fd27, %fd26, %fd20, 0d3FB5555555555554;
	sub.f64 	%fd28, %fd11, %fd19;
	add.f64 	%fd29, %fd28, %fd28;
	neg.f64 	%fd30, %fd19;
	fma.rn.f64 	%fd31, %fd30, %fd11, %fd29;
	mul.f64 	%fd32, %fd17, %fd31;
	mul.f64 	%fd33, %fd20, %fd27;
	fma.rn.f64 	%fd34, %fd33, %fd19, %fd32;
	xor.b32  	%r27, %r33, -2147483648;
	mov.b32 	%r28, 1127219200;
	mov.b64 	%fd35, {%r27, %r28};
	mov.b32 	%r29, -2147483648;
	mov.b64 	%fd36, {%r29, %r28};
	sub.f64 	%fd37, %fd35, %fd36;
	fma.rn.f64 	%fd38, %fd37, 0d3FE62E42FEFA39EF, %fd19;
	fma.rn.f64 	%fd39, %fd37, 0dBFE62E42FEFA39EF, %fd38;
	sub.f64 	%fd40, %fd39, %fd19;
	sub.f64 	%fd41, %fd34, %fd40;
	fma.rn.f64 	%fd42, %fd37, 0d3C7ABC9E3B39803F, %fd41;
	add.f64 	%fd45, %fd38, %fd42;
	bra.uni 	$L__BB0_8;
$L__BB0_7:
	fma.rn.f64 	%fd10, %fd43, 0d7FF0000000000000, 0d7FF0000000000000;
	{
	.reg .b32 %temp; 
	mov.b64 	{%temp, %r19}, %fd43;
	}
	and.b32  	%r20, %r19, 2147483647;
	setp.eq.s32 	%p4, %r20, 0;
	selp.f64 	%fd45, 0dFFF0000000000000, %fd10, %p4;
$L__BB0_8:
	st.global.f64 	[%rd1], %fd45;
$L__BB0_9:
	ret;

}
	// .globl	_Z16logarithm_taylorPdi
.visible .entry _Z16logarithm_taylorPdi(
	.param .u64 .ptr .align 1 _Z16logarithm_taylorPdi_param_0,
	.param .u32 _Z16logarithm_taylorPdi_param_1
)
{
	.reg .pred 	%p<3>;
	.reg .b32 	%r<12>;
	.reg .b64 	%rd<5>;
	.reg .b64 	%fd<27>;

	ld.param.u64 	%rd2, [_Z16logarithm_taylorPdi_param_0];
	ld.param.u32 	%r4, [_Z16logarithm_taylorPdi_param_1];
	mov.u32 	%r5, %tid.x;
	mov.u32 	%r6, %ctaid.x;
	mov.u32 	%r7, %ntid.x;
	mad.lo.s32 	%r1, %r6, %r7, %r5;
	setp.ge.s32 	%p1, %r1, %r4;
	@%p1 bra 	$L__BB1_4;
	cvta.to.global.u64 	%rd3, %rd2;
	mul.wide.s32 	%rd4, %r1, 8;
	add.s64 	%rd1, %rd3, %rd4;
	ld.global.f64 	%fd10, [%rd1];
	add.f64 	%fd1, %fd10, 0dBFF0000000000000;
	mov.f64 	%fd26, 0d0000000000000000;
	mov.f64 	%fd24, 0d3FF0000000000000;
	mov.b32 	%r11, 4;
	mov.f64 	%fd25, %fd1;
$L__BB1_2:
	div.rn.f64 	%fd11, %fd25, %fd24;
	add.f64 	%fd12, %fd26, %fd11;
	mul.f64 	%fd13, %fd25, %fd1;
	add.s32 	%r9, %r11, -2;
	cvt.rn.f64.u32 	%fd14, %r9;
	div.rn.f64 	%fd15, %fd13, %fd14;
	sub.f64 	%fd16, %fd12, %fd15;
	mul.f64 	%fd17, %fd13, %fd1;
	add.s32 	%r10, %r11, -1;
	cvt.rn.f64.u32 	%fd18, %r10;
	div.rn.f64 	%fd19, %fd17, %fd18;
	add.f64 	%fd20, %fd16, %fd19;
	mul.f64 	%fd21, %fd17, %fd1;
	cvt.rn.f64.u32 	%fd22, %r11;
	div.rn.f64 	%fd23, %fd21, %fd22;
	sub.f64 	%fd26, %fd20, %fd23;
	mul.f64 	%fd25, %fd21, %fd1;
	add.f64 	%fd24, %fd24, 0d4010000000000000;
	add.s32 	%r11, %r11, 4;
	setp.ne.s32 	%p2, %r11, 104;
	@%p2 bra 	$L__BB1_2;
	st.global.f64 	[%rd1], %fd26;
$L__BB1_4:
	ret;

}


// ===== COMPILED SASS (sm_100) =====

	.target	sm_100

	.elftype	@"ET_EXEC"


//--------------------- .note.nv.tkinfo           --------------------------
	.section	.note.nv.tkinfo,"",@"SHT_NOTE"
	.sectionflags	@"SHF_NOTE_NV_TKINFO"
	.tkinfo
        /*0018*/ 	.word	0x00000002
        /*0030*/ 	.string	""
        /*0030*/ 	.string	"ptxas"
        /*0030*/ 	.string	"Cuda compilation tools, release 13.0, V13.0.88"
        /*0030*/ 	.string	"Build cuda_13.0.r13.0/compiler.36424714_0"
        /*0030*/ 	.string	"-arch sm_100 -m 64 "



//--------------------- .note.nv.cuinfo           --------------------------
	.section	.note.nv.cuinfo,"",@"SHT_NOTE"
	.sectionflags	@"SHF_NOTE_NV_CUINFO"
        /*0018*/ 	.short	0x0002
        /*001a*/ 	.short	0x0064
        /*001c*/ 	.short	0x0082
	.zero		2


//--------------------- .nv.info                  --------------------------
	.section	.nv.info,"",@"SHT_CUDA_INFO"
	.align	4


	//----- nvinfo : EIATTR_REGCOUNT
	.align		4
        /*0000*/ 	.byte	0x04, 0x2f
        /*0002*/ 	.short	(.L_1 - .L_0)
	.align		4
.L_0:
        /*0004*/ 	.word	index@(_Z11log_libmathPdi)
        /*0008*/ 	.word	0x00000016


	//----- nvinfo : EIATTR_FRAME_SIZE
	.align		4
.L_1:
        /*000c*/ 	.byte	0x04, 0x11
        /*000e*/ 	.short	(.L_3 - .L_2)
	.align		4
.L_2:
        /*0010*/ 	.word	index@(_Z11log_libmathPdi)
        /*0014*/ 	.word	0x00000000


	//----- nvinfo : EIATTR_REGCOUNT
	.align		4
.L_3:
        /*0018*/ 	.byte	0x04, 0x2f
        /*001a*/ 	.short	(.L_5 - .L_4)
	.align		4
.L_4:
        /*001c*/ 	.word	index@(_Z16logarithm_taylorPdi)
        /*0020*/ 	.word	0x00000020


	//----- nvinfo : EIATTR_FRAME_SIZE
	.align		4
.L_5:
        /*0024*/ 	.byte	0x04, 0x11
        /*0026*/ 	.short	(.L_7 - .L_6)
	.align		4
.L_6:
        /*0028*/ 	.word	index@($__internal_0_$__cuda_sm20_div_rn_f64_full)
        /*002c*/ 	.word	0x00000000


	//----- nvinfo : EIATTR_FRAME_SIZE
	.align		4
.L_7:
        /*0030*/ 	.byte	0x04, 0x11
        /*0032*/ 	.short	(.L_9 - .L_8)
	.align		4
.L_8:
        /*0034*/ 	.word	index@(_Z16logarithm_taylorPdi)
        /*0038*/ 	.word	0x00000000


	//----- nvinfo : EIATTR_MIN_STACK_SIZE
	.align		4
.L_9:
        /*003c*/ 	.byte	0x04, 0x12
        /*003e*/ 	.short	(.L_11 - .L_10)
	.align		4
.L_10:
        /*0040*/ 	.word	index@(_Z16logarithm_taylorPdi)
        /*0044*/ 	.word	0x00000000


	//----- nvinfo : EIATTR_MIN_STACK_SIZE
	.align		4
.L_11:
        /*0048*/ 	.byte	0x04, 0x12
        /*004a*/ 	.short	(.L_13 - .L_12)
	.align		4
.L_12:
        /*004c*/ 	.word	index@(_Z11log_libmathPdi)
        /*0050*/ 	.word	0x00000000
.L_13:


//--------------------- .nv.compat                --------------------------
	.section	.nv.compat,"",@"SHT_CUDA_COMPAT_INFO"
	.align	4
        /*0000*/ 	.byte	0x02, 0x09, 0x00, 0x00, 0x02, 0x02, 0x01, 0x00, 0x02, 0x05, 0x05, 0x00, 0x03, 0x07, 0x01, 0x01
        /*0010*/ 	.byte	0x02, 0x03, 0x00, 0x00, 0x02, 0x06, 0x01, 0x00, 0x04, 0x0b, 0x08, 0x00, 0x01, 0x00, 0x00, 0x00
        /*0020*/ 	.byte	0x00, 0x00, 0x00, 0x00


//--------------------- .nv.info._Z16logarithm_taylorPdi --------------------------
	.section	.nv.info._Z16logarithm_taylorPdi,"",@"SHT_CUDA_INFO"
	.sectionflags	@""
	.align	4


	//----- nvinfo : EIATTR_CUDA_API_VERSION
	.align		4
        /*0000*/ 	.byte	0x04, 0x37
        /*0002*/ 	.short	(.L_15 - .L_14)
.L_14:
        /*0004*/ 	.word	0x00000082


	//----- nvinfo : EIATTR_KPARAM_INFO
	.align		4
.L_15:
        /*0008*/ 	.byte	0x04, 0x17
        /*000a*/ 	.short	(.L_17 - .L_16)
.L_16:
        /*000c*/ 	.word	0x00000000
        /*0010*/ 	.short	0x0001
        /*0012*/ 	.short	0x0008
        /*0014*/ 	.byte	0x00, 0xf0, 0x11, 0x00


	//----- nvinfo : EIATTR_KPARAM_INFO
	.align		4
.L_17:
        /*0018*/ 	.byte	0x04, 0x17
        /*001a*/ 	.short	(.L_19 - .L_18)
.L_18:
        /*001c*/ 	.word	0x00000000
        /*0020*/ 	.short	0x0000
        /*0022*/ 	.short	0x0000
        /*0024*/ 	.byte	0x00, 0xf5, 0x21, 0x00


	//----- nvinfo : EIATTR_SPARSE_MMA_MASK
	.align		4
.L_19:
        /*0028*/ 	.byte	0x03, 0x50
        /*002a*/ 	.short	0x0000


	//----- nvinfo : EIATTR_MAXREG_COUNT
	.align		4
        /*002c*/ 	.byte	0x03, 0x1b
        /*002e*/ 	.short	0x00ff


	//----- nvinfo : EIATTR_MERCURY_ISA_VERSION
	.align		4
        /*0030*/ 	.byte	0x03, 0x5f
        /*0032*/ 	.short	0x0101


	//----- nvinfo : EIATTR_VRC_CTA_INIT_COUNT
	.align		4
        /*0034*/ 	.byte	0x02, 0x4a
	.zero		1
	.zero		1


	//----- nvinfo : EIATTR_EXIT_INSTR_OFFSETS
	.align		4
        /*0038*/ 	.byte	0x04, 0x1c
        /*003a*/ 	.short	(.L_21 - .L_20)


	//   ....[0]....
.L_20:
        /*003c*/ 	.word	0x00000070


	//   ....[1]....
        /*0040*/ 	.word	0x000007b0


	//----- nvinfo : EIATTR_CRS_STACK_SIZE
	.align		4
.L_21:
        /*0044*/ 	.byte	0x04, 0x1e
        /*0046*/ 	.short	(.L_23 - .L_22)
.L_22:
        /*0048*/ 	.word	0x00000000


	//----- nvinfo : EIATTR_CBANK_PARAM_SIZE
	.align		4
.L_23:
        /*004c*/ 	.byte	0x03, 0x19
        /*004e*/ 	.short	0x000c


	//----- nvinfo : EIATTR_PARAM_CBANK
	.align		4
        /*0050*/ 	.byte	0x04, 0x0a
        /*0052*/ 	.short	(.L_25 - .L_24)
	.align		4
.L_24:
        /*0054*/ 	.word	index@(.nv.constant0._Z16logarithm_taylorPdi)
        /*0058*/ 	.short	0x0380
        /*005a*/ 	.short	0x000c


	//----- nvinfo : EIATTR_SW_WAR
	.align		4
.L_25:
        /*005c*/ 	.byte	0x04, 0x36
        /*005e*/ 	.short	(.L_27 - .L_26)
.L_26:
        /*0060*/ 	.word	0x00000008
.L_27:


//--------------------- .nv.info._Z11log_libmathPdi --------------------------
	.section	.nv.info._Z11log_libmathPdi,"",@"SHT_CUDA_INFO"
	.sectionflags	@""
	.align	4


	//----- nvinfo : EIATTR_CUDA_API_VERSION
	.align		4
        /*0000*/ 	.byte	0x04, 0x37
        /*0002*/ 	.short	(.L_29 - .L_28)
.L_28:
        /*0004*/ 	.word	0x00000082


	//----- nvinfo : EIATTR_KPARAM_INFO
	.align		4
.L_29:
        /*0008*/ 	.byte	0x04, 0x17
        /*000a*/ 	.short	(.L_31 - .L_30)
.L_30:
        /*000c*/ 	.word	0x00000000
        /*0010*/ 	.short	0x0001
        /*0012*/ 	.short	0x0008
        /*0014*/ 	.byte	0x00, 0xf0, 0x11, 0x00


	//----- nvinfo : EIATTR_KPARAM_INFO
	.align		4
.L_31:
        /*0018*/ 	.byte	0x04, 0x17
        /*001a*/ 	.short	(.L_33 - .L_32)
.L_32:
        /*001c*/ 	.word	0x00000000
        /*0020*/ 	.short	0x0000
        /*0022*/ 	.short	0x0000
        /*0024*/ 	.byte	0x00, 0xf5, 0x21, 0x00


	//----- nvinfo : EIATTR_SPARSE_MMA_MASK
	.align		4
.L_33:
        /*0028*/ 	.byte	0x03, 0x50
        /*002a*/ 	.short	0x0000


	//----- nvinfo : EIATTR_MAXREG_COUNT
	.align		4
        /*002c*/ 	.byte	0x03, 0x1b
        /*002e*/ 	.short	0x00ff


	//----- nvinfo : EIATTR_MERCURY_ISA_VERSION
	.align		4
        /*0030*/ 	.byte	0x03, 0x5f
        /*0032*/ 	.short	0x0101


	//----- nvinfo : EIATTR_VRC_CTA_INIT_COUNT
	.align		4
        /*0034*/ 	.byte	0x02, 0x4a
	.zero		1
	.zero		1


	//----- nvinfo : EIATTR_EXIT_INSTR_OFFSETS
	.align		4
        /*0038*/ 	.byte	0x04, 0x1c
        /*003a*/ 	.short	(.L_35 - .L_34)


	//   ....[0]....
.L_34:
        /*003c*/ 	.word	0x00000070


	//   ....[1]....
        /*0040*/ 	.word	0x00000610


	//----- nvinfo : EIATTR_CRS_STACK_SIZE
	.align		4
.L_35:
        /*0044*/ 	.byte	0x04, 0x1e
        /*0046*/ 	.short	(.L_37 - .L_36)
.L_36:
        /*0048*/ 	.word	0x00000000


	//----- nvinfo : EIATTR_CBANK_PARAM_SIZE
	.align		4
.L_37:
        /*004c*/ 	.byte	0x03, 0x19
        /*004e*/ 	.short	0x000c


	//----- nvinfo : EIATTR_PARAM_CBANK
	.align		4
        /*0050*/ 	.byte	0x04, 0x0a
        /*0052*/ 	.short	(.L_39 - .L_38)
	.align		4
.L_38:
        /*0054*/ 	.word	index@(.nv.constant0._Z11log_libmathPdi)
        /*0058*/ 	.short	0x0380
        /*005a*/ 	.short	0x000c


	//----- nvinfo : EIATTR_SW_WAR
	.align		4
.L_39:
        /*005c*/ 	.byte	0x04, 0x36
        /*005e*/ 	.short	(.L_41 - .L_40)
.L_40:
        /*0060*/ 	.word	0x00000008
.L_41:


//--------------------- .nv.callgraph             --------------------------
	.section	.nv.callgraph,"",@"SHT_CUDA_CALLGRAPH"
	.align	4
	.sectionentsize	8
	.align		4
        /*0000*/ 	.word	0x00000000
	.align		4
        /*0004*/ 	.word	0xffffffff
	.align		4
        /*0008*/ 	.word	0x00000000
	.align		4
        /*000c*/ 	.word	0xfffffffe
	.align		4
        /*0010*/ 	.word	0x00000000
	.align		4
        /*0014*/ 	.word	0xfffffffd
	.align		4
        /*0018*/ 	.word	0x00000000
	.align		4
        /*001c*/ 	.word	0xfffffffc


//--------------------- .text._Z16logarithm_taylorPdi --------------------------
	.section	.text._Z16logarithm_taylorPdi,"ax",@progbits
	.align	128
        .global         _Z16logarithm_taylorPdi
        .type           _Z16logarithm_taylorPdi,@function
        .size           _Z16logarithm_taylorPdi,(.L_x_19 - _Z16logarithm_taylorPdi)
        .other          _Z16logarithm_taylorPdi,@"STO_CUDA_ENTRY STV_DEFAULT"
_Z16logarithm_taylorPdi:
.text._Z16logarithm_taylorPdi:
[----:B------:R-:W-:Y:S01]  /*0000*/  LDC R1, c[0x0][0x37c] ;  /* 0x0000df00ff017b82 */ /* 0x000fe20000000800 */
[----:B------:R-:W0:Y:S07]  /*0010*/  S2R R3, SR_TID.X ;  /* 0x0000000000037919 */ /* 0x000e2e0000002100 */
[----:B------:R-:W0:Y:S01]  /*0020*/  S2UR UR4, SR_CTAID.X ;  /* 0x00000000000479c3 */ /* 0x000e220000002500 */
[----:B------:R-:W1:Y:S07]  /*0030*/  LDCU UR5, c[0x0][0x388] ;  /* 0x00007100ff0577ac */ /* 0x000e6e0008000800 */
[----:B------:R-:W0:Y:S02]  /*0040*/  LDC R0, c[0x0][0x360] ;  /* 0x0000d800ff007b82 */ /* 0x000e240000000800 */
[----:B0-----:R-:W-:-:S05]  /*0050*/  IMAD R3, R0, UR4, R3 ;  /* 0x0000000400037c24 */ /* 0x001fca000f8e0203 */
[----:B-1----:R-:W-:-:S13]  /*0060*/  ISETP.GE.AND P0, PT, R3, UR5, PT ;  /* 0x0000000503007c0c */ /* 0x002fda000bf06270 */
[----:B------:R-:W-:Y:S05]  /*0070*/  @P0 EXIT ;  /* 0x000000000000094d */ /* 0x000fea0003800000 */
[----:B------:R-:W0:Y:S01]  /*0080*/  LDC.64 R14, c[0x0][0x380] ;  /* 0x0000e000ff0e7b82 */ /* 0x000e220000000a00 */
[----:B------:R-:W1:Y:S01]  /*0090*/  LDCU.64 UR6, c[0x0][0x358] ;  /* 0x00006b00ff0677ac */ /* 0x000e620008000a00 */
[----:B0-----:R-:W-:-:S05]  /*00a0*/  IMAD.WIDE R14, R3, 0x8, R14 ;  /* 0x00000008030e7825 */ /* 0x001fca00078e020e */
[----:B-1----:R-:W2:Y:S01]  /*00b0*/  LDG.E.64 R12, desc[UR6][R14.64] ;  /* 0x000000060e0c7981 */ /* 0x002ea2000c1e1b00 */
[----:B------:R-:W-:Y:S01]  /*00c0*/  CS2R R22, SRZ ;  /* 0x0000000000167805 */ /* 0x000fe2000001ff00 */
[----:B------:R-:W-:Y:S01]  /*00d0*/  IMAD.MOV.U32 R10, RZ, RZ, 0x0 ;  /* 0x00000000ff0a7424 */ /* 0x000fe200078e00ff */
[----:B------:R-:W-:Y:S01]  /*00e0*/  UMOV UR4, 0x4 ;  /* 0x0000000400047882 */ /* 0x000fe20000000000 */
[----:B------:R-:W-:Y:S01]  /*00f0*/  IMAD.MOV.U32 R11, RZ, RZ, 0x3ff00000 ;  /* 0x3ff00000ff0b7424 */ /* 0x000fe200078e00ff */
[----:B--2---:R-:W-:-:S10]  /*0100*/  DADD R12, R12, -1 ;  /* 0xbff000000c0c7429 */ /* 0x004fd40000000000 */
[----:B------:R-:W-:Y:S02]  /*0110*/  IMAD.MOV.U32 R8, RZ, RZ, R12 ;  /* 0x000000ffff087224 */ /* 0x000fe400078e000c */
[----:B------:R-:W-:-:S07]  /*0120*/  IMAD.MOV.U32 R9, RZ, RZ, R13 ;  /* 0x000000ffff097224 */ /* 0x000fce00078e000d */
.L_x_8:
[----:B------:R-:W0:Y:S01]  /*0130*/  MUFU.RCP64H R3, R11 ;  /* 0x0000000b00037308 */ /* 0x000e220000001800 */
[----:B------:R-:W-:Y:S01]  /*0140*/  IMAD.MOV.U32 R2, RZ, RZ, 0x1 ;  /* 0x00000001ff027424 */ /* 0x000fe200078e00ff */
[----:B------:R-:W-:Y:S01]  /*0150*/  FSETP.GEU.AND P1, PT, |R9|, 6.5827683646048100446e-37, PT ;  /* 0x036000000900780b */ /* 0x000fe20003f2e200 */
[----:B------:R-:W-:Y:S04]  /*0160*/  BSSY.RECONVERGENT B0, `(.L_x_0) ;  /* 0x0000012000007945 */ /* 0x000fe80003800200 */
[----:B0-----:R-:W-:-:S08]  /*0170*/  DFMA R4, R2, -R10, 1 ;  /* 0x3ff000000204742b */ /* 0x001fd0000000080a */
[----:B------:R-:W-:-:S08]  /*0180*/  DFMA R4, R4, R4, R4 ;  /* 0x000000040404722b */ /* 0x000fd00000000004 */
[----:B------:R-:W-:-:S08]  /*0190*/  DFMA R4, R2, R4, R2 ;  /* 0x000000040204722b */ /* 0x000fd00000000002 */
[----:B------:R-:W-:-:S08]  /*01a0*/  DFMA R2, R4, -R10, 1 ;  /* 0x3ff000000402742b */ /* 0x000fd0000000080a */
[----:B------:R-:W-:-:S08]  /*01b0*/  DFMA R2, R4, R2, R4 ;  /* 0x000000020402722b */ /* 0x000fd00000000004 */
[----:B------:R-:W-:-:S08]  /*01c0*/  DMUL R4, R2, R8 ;  /* 0x0000000802047228 */ /* 0x000fd00000000000 */
[----:B------:R-:W-:-:S08]  /*01d0*/  DFMA R6, R4, -R10, R8 ;  /* 0x8000000a0406722b */ /* 0x000fd00000000008 */
[----:B------:R-:W-:-:S10]  /*01e0*/  DFMA R2, R2, R6, R4 ;  /* 0x000000060202722b */ /* 0x000fd40000000004 */
[----:B------:R-:W-:-:S05]  /*01f0*/  FFMA R0, RZ, R11, R3 ;  /* 0x0000000bff007223 */ /* 0x000fca0000000003 */
[----:B------:R-:W-:-:S13]  /*0200*/  FSETP.GT.AND P0, PT, |R0|, 1.469367938527859385e-39, PT ;  /* 0x001000000000780b */ /* 0x000fda0003f04200 */
[----:B------:R-:W-:Y:S05]  /*0210*/  @P0 BRA P1, `(.L_x_1) ;  /* 0x0000000000180947 */ /* 0x000fea0000800000 */
[----:B------:R-:W-:Y:S01]  /*0220*/  IMAD.MOV.U32 R16, RZ, RZ, R8 ;  /* 0x000000ffff107224 */ /* 0x000fe200078e0008 */
[----:B------:R-:W-:Y:S01]  /*0230*/  MOV R4, 0x280 ;  /* 0x0000028000047802 */ /* 0x000fe20000000f00 */
[----:B------:R-:W-:Y:S02]  /*0240*/  IMAD.MOV.U32 R17, RZ, RZ, R9 ;  /* 0x000000ffff117224 */ /* 0x000fe400078e0009 */
[----:B------:R-:W-:Y:S02]  /*0250*/  IMAD.MOV.U32 R20, RZ, RZ, R10 ;  /* 0x000000ffff147224 */ /* 0x000fe400078e000a */
[----:B------:R-:W-:-:S07]  /*0260*/  IMAD.MOV.U32 R21, RZ, RZ, R11 ;  /* 0x000000ffff157224 */ /* 0x000fce00078e000b */
[----:B------:R-:W-:Y:S05]  /*0270*/  CALL.REL.NOINC `($__internal_0_$__cuda_sm20_div_rn_f64_full) ;  /* 0x0000000400507944 */ /* 0x000fea0003c00000 */
.L_x_1:
[----:B------:R-:W-:Y:S05]  /*0280*/  BSYNC.RECONVERGENT B0 ;  /* 0x0000000000007941 */ /* 0x000fea0003800200 */
.L_x_0:
[----:B------:R-:W-:Y:S01]  /*0290*/  UIADD3 UR5, UPT, UPT, UR4, -0x2, URZ ;  /* 0xfffffffe04057890 */ /* 0x000fe2000fffe0ff */
[----:B------:R-:W-:Y:S01]  /*02a0*/  IMAD.MOV.U32 R4, RZ, RZ, 0x1 ;  /* 0x00000001ff047424 */ /* 0x000fe200078e00ff */
[----:B------:R-:W-:Y:S01]  /*02b0*/  DMUL R8, R12, R8 ;  /* 0x000000080c087228 */ /* 0x000fe20000000000 */
[----:B------:R-:W-:Y:S01]  /*02c0*/  BSSY.RECONVERGENT B0, `(.L_x_2) ;  /* 0x0000016000007945 */ /* 0x000fe20003800200 */
[----:B------:R-:W-:-:S05]  /*02d0*/  DADD R22, R2, R22 ;  /* 0x0000000002167229 */ /* 0x000fca0000000016 */
[----:B------:R-:W0:Y:S03]  /*02e0*/  I2F.F64.U32 R20, UR5 ;  /* 0x0000000500147d12 */ /* 0x000e260008201800 */
[----:B------:R-:W-:-:S05]  /*02f0*/  FSETP.GEU.AND P1, PT, |R9|, 6.5827683646048100446e-37, PT ;  /* 0x036000000900780b */ /* 0x000fca0003f2e200 */
[----:B0-----:R-:W0:Y:S02]  /*0300*/  MUFU.RCP64H R5, R21 ;  /* 0x0000001500057308 */ /* 0x001e240000001800 */
[----:B0-----:R-:W-:-:S08]  /*0310*/  DFMA R6, -R20, R4, 1 ;  /* 0x3ff000001406742b */ /* 0x001fd00000000104 */
[----:B------:R-:W-:-:S08]  /*0320*/  DFMA R6, R6, R6, R6 ;  /* 0x000000060606722b */ /* 0x000fd00000000006 */
[----:B------:R-:W-:-:S08]  /*0330*/  DFMA R6, R4, R6, R4 ;  /* 0x000000060406722b */ /* 0x000fd00000000004 */
[----:B------:R-:W-:-:S08]  /*0340*/  DFMA R4, -R20, R6, 1 ;  /* 0x3ff000001404742b */ /* 0x000fd00000000106 */
[----:B------:R-:W-:-:S08]  /*0350*/  DFMA R4, R6, R4, R6 ;  /* 0x000000040604722b */ /* 0x000fd00000000006 */
[----:B------:R-:W-:-:S08]  /*0360*/  DMUL R6, R8, R4 ;  /* 0x0000000408067228 */ /* 0x000fd00000000000 */
[----:B------:R-:W-:-:S08]  /*0370*/  DFMA R16, -R20, R6, R8 ;  /* 0x000000061410722b */ /* 0x000fd00000000108 */
[----:B------:R-:W-:-:S10]  /*0380*/  DFMA R4, R4, R16, R6 ;  /* 0x000000100404722b */ /* 0x000fd40000000006 */
[----:B------:R-:W-:-:S05]  /*0390*/  FFMA R0, RZ, R21, R5 ;  /* 0x00000015ff007223 */ /* 0x000fca0000000005 */
[----:B------:R-:W-:-:S13]  /*03a0*/  FSETP.GT.AND P0, PT, |R0|, 1.469367938527859385e-39, PT ;  /* 0x001000000000780b */ /* 0x000fda0003f04200 */
[----:B------:R-:W-:Y:S05]  /*03b0*/  @P0 BRA P1, `(.L_x_3) ;  /* 0x0000000000180947 */ /* 0x000fea0000800000 */
[----:B------:R-:W-:Y:S01]  /*03c0*/  IMAD.MOV.U32 R16, RZ, RZ, R8 ;  /* 0x000000ffff107224 */ /* 0x000fe200078e0008 */
[----:B------:R-:W-:Y:S01]  /*03d0*/  MOV R4, 0x400 ;  /* 0x0000040000047802 */ /* 0x000fe20000000f00 */
[----:B------:R-:W-:-:S07]  /*03e0*/  IMAD.MOV.U32 R17, RZ, RZ, R9 ;  /* 0x000000ffff117224 */ /* 0x000fce00078e0009 */
[----:B------:R-:W-:Y:S05]  /*03f0*/  CALL.REL.NOINC `($__internal_0_$__cuda_sm20_div_rn_f64_full) ;  /* 0x0000000000f07944 */ /* 0x000fea0003c00000 */
[----:B------:R-:W-:Y:S02]  /*0400*/  IMAD.MOV.U32 R4, RZ, RZ, R2 ;  /* 0x000000ffff047224 */ /* 0x000fe400078e0002 */
[----:B------:R-:W-:-:S07]  /*0410*/  IMAD.MOV.U32 R5, RZ, RZ, R3 ;  /* 0x000000ffff057224 */ /* 0x000fce00078e0003 */
.L_x_3:
[----:B------:R-:W-:Y:S05]  /*0420*/  BSYNC.RECONVERGENT B0 ;  /* 0x0000000000007941 */ /* 0x000fea0003800200 */
.L_x_2:
[----:B------:R-:W-:Y:S01]  /*0430*/  UIADD3 UR5, UPT, UPT, UR4, -0x1, URZ ;  /* 0xffffffff04057890 */ /* 0x000fe2000fffe0ff */
[----:B------:R-:W-:Y:S01]  /*0440*/  IMAD.MOV.U32 R2, RZ, RZ, 0x1 ;  /* 0x00000001ff027424 */ /* 0x000fe200078e00ff */
[----:B------:R-:W-:Y:S01]  /*0450*/  DMUL R8, R12, R8 ;  /* 0x000000080c087228 */ /* 0x000fe20000000000 */
[----:B------:R-:W-:Y:S01]  /*0460*/  BSSY.RECONVERGENT B0, `(.L_x_4) ;  /* 0x0000014000007945 */ /* 0x000fe20003800200 */
[----:B------:R-:W-:-:S05]  /*0470*/  DADD R22, R22, -R4 ;  /* 0x0000000016167229 */ /* 0x000fca0000000804 */
        /* <DEDUP_REMOVED lines=18> */
.L_x_5:
[----:B------:R-:W-:Y:S05]  /*05a0*/  BSYNC.RECONVERGENT B0 ;  /* 0x0000000000007941 */ /* 0x000fea0003800200 */
.L_x_4:
[----:B------:R-:W0:Y:S01]  /*05b0*/  I2F.F64.U32 R20, UR4 ;  /* 0x0000000400147d12 */ /* 0x000e220008201800 */
[----:B------:R-:W-:Y:S01]  /*05c0*/  IMAD.MOV.U32 R4, RZ, RZ, 0x1 ;  /* 0x00000001ff047424 */ /* 0x000fe200078e00ff */
[----:B------:R-:W-:Y:S01]  /*05d0*/  DMUL R8, R12, R8 ;  /* 0x000000080c087228 */ /* 0x000fe20000000000 */
[----:B------:R-:W-:Y:S01]  /*05e0*/  BSSY.RECONVERGENT B0, `(.L_x_6) ;  /* 0x0000015000007945 */ /* 0x000fe20003800200 */
[----:B------:R-:W-:-:S08]  /*05f0*/  DADD R22, R22, R2 ;  /* 0x0000000016167229 */ /* 0x000fd00000000002 */
[----:B------:R-:W-:Y:S01]  /*0600*/  FSETP.GEU.AND P1, PT, |R9|, 6.5827683646048100446e-37, PT ;  /* 0x036000000900780b */ /* 0x000fe20003f2e200 */
        /* <DEDUP_REMOVED lines=18> */
.L_x_7:
[----:B------:R-:W-:Y:S05]  /*0730*/  BSYNC.RECONVERGENT B0 ;  /* 0x0000000000007941 */ /* 0x000fea0003800200 */
.L_x_6:
[----:B------:R-:W-:Y:S01]  /*0740*/  UIADD3 UR4, UPT, UPT, UR4, 0x4, URZ ;  /* 0x0000000404047890 */ /* 0x000fe2000fffe0ff */
[----:B------:R-:W-:Y:S02]  /*0750*/  DADD R22, R22, -R4 ;  /* 0x0000000016167229 */ /* 0x000fe40000000804 */
[----:B------:R-:W-:Y:S01]  /*0760*/  DMUL R8, R12, R8 ;  /* 0x000000080c087228 */ /* 0x000fe20000000000 */
[----:B------:R-:W-:Y:S01]  /*0770*/  UISETP.NE.AND UP0, UPT, UR4, 0x68, UPT ;  /* 0x000000680400788c */ /* 0x000fe2000bf05270 */
[----:B------:R-:W-:-:S08]  /*0780*/  DADD R10, R10, 4 ;  /* 0x401000000a0a7429 */ /* 0x000fd00000000000 */
[----:B------:R-:W-:Y:S05]  /*0790*/  BRA.U UP0, `(.L_x_8) ;  /* 0xfffffff900647547 */ /* 0x000fea000b83ffff */
[----:B------:R-:W-:Y:S01]  /*07a0*/  STG.E.64 desc[UR6][R14.64], R22 ;  /* 0x000000160e007986 */ /* 0x000fe2000c101b06 */
[----:B------:R-:W-:Y:S05]  /*07b0*/  EXIT ;  /* 0x000000000000794d */ /* 0x000fea0003800000 */
        .weak           $__internal_0_$__cuda_sm20_div_rn_f64_full
        .type           $__internal_0_$__cuda_sm20_div_rn_f64_full,@function
        .size           $__internal_0_$__cuda_sm20_div_rn_f64_full,(.L_x_19 - $__internal_0_$__cuda_sm20_div_rn_f64_full)
$__internal_0_$__cuda_sm20_div_rn_f64_full:
[----:B------:R-:W-:Y:S01]  /*07c0*/  FSETP.GEU.AND P2, PT, |R17|, 1.469367938527859385e-39, PT ;  /* 0x001000001100780b */ /* 0x000fe20003f4e200 */
[----:B------:R-:W-:Y:S01]  /*07d0*/  IMAD.MOV.U32 R0, RZ, RZ, 0x1ca00000 ;  /* 0x1ca00000ff007424 */ /* 0x000fe200078e00ff */
[C---:B------:R-:W-:Y:S01]  /*07e0*/  FSETP.GEU.AND P0, PT, |R21|.reuse, 1.469367938527859385e-39, PT ;  /* 0x001000001500780b */ /* 0x040fe20003f0e200 */
[----:B------:R-:W-:Y:S01]  /*07f0*/  IMAD.MOV.U32 R24, RZ, RZ, R16 ;  /* 0x000000ffff187224 */ /* 0x000fe200078e0010 */
[----:B------:R-:W-:Y:S01]  /*0800*/  LOP3.LUT R18, R21, 0x800fffff, RZ, 0xc0, !PT ;  /* 0x800fffff15127812 */ /* 0x000fe200078ec0ff */
[----:B------:R-:W-:Y:S01]  /*0810*/  BSSY.RECONVERGENT B1, `(.L_x_9) ;  /* 0x0000052000017945 */ /* 0x000fe20003800200 */
[----:B------:R-:W-:Y:S02]  /*0820*/  LOP3.LUT R2, R17, 0x7ff00000, RZ, 0xc0, !PT ;  /* 0x7ff0000011027812 */ /* 0x000fe400078ec0ff */
[----:B------:R-:W-:Y:S01]  /*0830*/  LOP3.LUT R19, R18, 0x3ff00000, RZ, 0xfc, !PT ;  /* 0x3ff0000012137812 */ /* 0x000fe200078efcff */
[----:B------:R-:W-:Y:S01]  /*0840*/  IMAD.MOV.U32 R18, RZ, RZ, R20 ;  /* 0x000000ffff127224 */ /* 0x000fe200078e0014 */
[----:B------:R-:W-:-:S03]  /*0850*/  LOP3.LUT R3, R21, 0x7ff00000, RZ, 0xc0, !PT ;  /* 0x7ff0000015037812 */ /* 0x000fc600078ec0ff */
[----:B------:R-:W-:Y:S01]  /*0860*/  @!P2 LOP3.LUT R5, R21, 0x7ff00000, RZ, 0xc0, !PT ;  /* 0x7ff000001505a812 */ /* 0x000fe200078ec0ff */
[----:B------:R-:W-:Y:S01]  /*0870*/  @!P2 IMAD.MOV.U32 R26, RZ, RZ, RZ ;  /* 0x000000ffff1aa224 */ /* 0x000fe200078e00ff */
[----:B------:R-:W-:Y:S01]  /*0880*/  @!P0 DMUL R18, R20, 8.98846567431157953865e+307 ;  /* 0x7fe0000014128828 */ /* 0x000fe20000000000 */
[C---:B------:R-:W-:Y:S02]  /*0890*/  ISETP.GE.U32.AND P1, PT, R2.reuse, R3, PT ;  /* 0x000000030200720c */ /* 0x040fe40003f26070 */
[----:B------:R-:W-:Y:S02]  /*08a0*/  @!P2 ISETP.GE.U32.AND P3, PT, R2, R5, PT ;  /* 0x000000050200a20c */ /* 0x000fe40003f66070 */
[C---:B------:R-:W-:Y:S01]  /*08b0*/  SEL R6, R0.reuse, 0x63400000, !P1 ;  /* 0x6340000000067807 */ /* 0x040fe20004800000 */
[----:B------:R-:W0:Y:S01]  /*08c0*/  MUFU.RCP64H R7, R19 ;  /* 0x0000001300077308 */ /* 0x000e220000001800 */
[----:B------:R-:W-:Y:S02]  /*08d0*/  @!P2 SEL R5, R0, 0x63400000, !P3 ;  /* 0x634000000005a807 */ /* 0x000fe40005800000 */
[--C-:B------:R-:W-:Y:S01]  /*08e0*/  LOP3.LUT R25, R6, 0x800fffff, R17.reuse, 0xf8, !PT ;  /* 0x800fffff06197812 */ /* 0x100fe200078ef811 */
[----:B------:R-:W-:Y:S01]  /*08f0*/  IMAD.MOV.U32 R6, RZ, RZ, 0x1 ;  /* 0x00000001ff067424 */ /* 0x000fe200078e00ff */
[----:B------:R-:W-:-:S02]  /*0900*/  @!P2 LOP3.LUT R5, R5, 0x80000000, R17, 0xf8, !PT ;  /* 0x800000000505a812 */ /* 0x000fc400078ef811 */
[----:B------:R-:W-:Y:S02]  /*0910*/  @!P0 LOP3.LUT R3, R19, 0x7ff00000, RZ, 0xc0, !PT ;  /* 0x7ff0000013038812 */ /* 0x000fe400078ec0ff */
[----:B------:R-:W-:Y:S01]  /*0920*/  @!P2 LOP3.LUT R27, R5, 0x100000, RZ, 0xfc, !PT ;  /* 0x00100000051ba812 */ /* 0x000fe200078efcff */
[----:B------:R-:W-:-:S05]  /*0930*/  IMAD.MOV.U32 R5, RZ, RZ, R2 ;  /* 0x000000ffff057224 */ /* 0x000fca00078e0002 */
[----:B------:R-:W-:Y:S02]  /*0940*/  @!P2 DFMA R24, R24, 2, -R26 ;  /* 0x400000001818a82b */ /* 0x000fe4000000081a */
[----:B0-----:R-:W-:-:S08]  /*0950*/  DFMA R26, R6, -R18, 1 ;  /* 0x3ff00000061a742b */ /* 0x001fd00000000812 */
[----:B------:R-:W-:Y:S01]  /*0960*/  DFMA R26, R26, R26, R26 ;  /* 0x0000001a1a1a722b */ /* 0x000fe2000000001a */
[----:B------:R-:W-:-:S07]  /*0970*/  @!P2 LOP3.LUT R5, R25, 0x7ff00000, RZ, 0xc0, !PT ;  /* 0x7ff000001905a812 */ /* 0x000fce00078ec0ff */
[----:B------:R-:W-:-:S08]  /*0980*/  DFMA R6, R6, R26, R6 ;  /* 0x0000001a0606722b */ /* 0x000fd00000000006 */
[----:B------:R-:W-:-:S08]  /*0990*/  DFMA R28, R6, -R18, 1 ;  /* 0x3ff00000061c742b */ /* 0x000fd00000000812 */
[----:B------:R-:W-:-:S08]  /*09a0*/  DFMA R28, R6, R28, R6 ;  /* 0x0000001c061c722b */ /* 0x000fd00000000006 */
[----:B------:R-:W-:-:S08]  /*09b0*/  DMUL R6, R28, R24 ;  /* 0x000000181c067228 */ /* 0x000fd00000000000 */
[----:B------:R-:W-:-:S08]  /*09c0*/  DFMA R26, R6, -R18, R24 ;  /* 0x80000012061a722b */ /* 0x000fd00000000018 */
[----:B------:R-:W-:Y:S01]  /*09d0*/  DFMA R26, R28, R26, R6 ;  /* 0x0000001a1c1a722b */ /* 0x000fe20000000006 */
[----:B------:R-:W-:-:S05]  /*09e0*/  VIADD R6, R5, 0xffffffff ;  /* 0xffffffff05067836 */ /* 0x000fca0000000000 */
[----:B------:R-:W-:Y:S01]  /*09f0*/  ISETP.GT.U32.AND P0, PT, R6, 0x7feffffe, PT ;  /* 0x7feffffe0600780c */ /* 0x000fe20003f04070 */
[----:B------:R-:W-:-:S05]  /*0a00*/  VIADD R6, R3, 0xffffffff ;  /* 0xffffffff03067836 */ /* 0x000fca0000000000 */
[----:B------:R-:W-:-:S13]  /*0a10*/  ISETP.GT.U32.OR P0, PT, R6, 0x7feffffe, P0 ;  /* 0x7feffffe0600780c */ /* 0x000fda0000704470 */
[----:B------:R-:W-:Y:S05]  /*0a20*/  @P0 BRA `(.L_x_10) ;  /* 0x00000000006c0947 */ /* 0x000fea0003800000 */
[----:B------:R-:W-:-:S04]  /*0a30*/  LOP3.LUT R3, R21, 0x7ff00000, RZ, 0xc0, !PT ;  /* 0x7ff0000015037812 */ /* 0x000fc800078ec0ff */
[CC--:B------:R-:W-:Y:S02]  /*0a40*/  VIADDMNMX R5, R2.reuse, -R3.reuse, 0xb9600000, !PT ;  /* 0xb960000002057446 */ /* 0x0c0fe40007800903 */
[----:B------:R-:W-:Y:S01]  /*0a50*/  ISETP.GE.U32.AND P0, PT, R2, R3, PT ;  /* 0x000000030200720c */ /* 0x000fe20003f06070 */
[----:B------:R-:W-:Y:S01]  /*0a60*/  IMAD.MOV.U32 R2, RZ, RZ, RZ ;  /* 0x000000ffff027224 */ /* 0x000fe200078e00ff */
[----:B------:R-:W-:Y:S02]  /*0a70*/  VIMNMX R5, PT, PT, R5, 0x46a00000, PT ;  /* 0x46a0000005057848 */ /* 0x000fe40003fe0100 */
[----:B------:R-:W-:-:S05]  /*0a80*/  SEL R0, R0, 0x63400000, !P0 ;  /* 0x6340000000007807 */ /* 0x000fca0004000000 */
[----:B------:R-:W-:-:S04]  /*0a90*/  IMAD.IADD R0, R5, 0x1, -R0 ;  /* 0x0000000105007824 */ /* 0x000fc800078e0a00 */
[----:B------:R-:W-:-:S06]  /*0aa0*/  VIADD R3, R0, 0x7fe00000 ;  /* 0x7fe0000000037836 */ /* 0x000fcc0000000000 */
[----:B------:R-:W-:-:S10]  /*0ab0*/  DMUL R6, R26, R2 ;  /* 0x000000021a067228 */ /* 0x000fd40000000000 */
[----:B------:R-:W-:-:S13]  /*0ac0*/  FSETP.GTU.AND P0, PT, |R7|, 1.469367938527859385e-39, PT ;  /* 0x001000000700780b */ /* 0x000fda0003f0c200 */
[----:B------:R-:W-:Y:S05]  /*0ad0*/  @P0 BRA `(.L_x_11) ;  /* 0x0000000000940947 */ /* 0x000fea0003800000 */
[----:B------:R-:W-:Y:S01]  /*0ae0*/  DFMA R18, R26, -R18, R24 ;  /* 0x800000121a12722b */ /* 0x000fe20000000018 */
[----:B------:R-:W-:-:S09]  /*0af0*/  IMAD.MOV.U32 R16, RZ, RZ, RZ ;  /* 0x000000ffff107224 */ /* 0x000fd200078e00ff */
[C---:B------:R-:W-:Y:S02]  /*0b00*/  FSETP.NEU.AND P0, PT, R19.reuse, RZ, PT ;  /* 0x000000ff1300720b */ /* 0x040fe40003f0d000 */
[----:B------:R-:W-:-:S04]  /*0b10*/  LOP3.LUT R20, R19, 0x80000000, R21, 0x48, !PT ;  /* 0x8000000013147812 */ /* 0x000fc800078e4815 */
[----:B------:R-:W-:-:S07]  /*0b20*/  LOP3.LUT R17, R20, R3, RZ, 0xfc, !PT ;  /* 0x0000000314117212 */ /* 0x000fce00078efcff */
[----:B------:R-:W-:Y:S05]  /*0b30*/  @!P0 BRA `(.L_x_11) ;  /* 0x00000000007c8947 */ /* 0x000fea0003800000 */
[----:B------:R-:W-:Y:S02]  /*0b40*/  IMAD.MOV R3, RZ, RZ, -R0 ;  /* 0x000000ffff037224 */ /* 0x000fe400078e0a00 */
[----:B------:R-:W-:-:S06]  /*0b50*/  IMAD.MOV.U32 R2, RZ, RZ, RZ ;  /* 0x000000ffff027224 */ /* 0x000fcc00078e00ff */
[----:B------:R-:W-:Y:S02]  /*0b60*/  DFMA R2, R6, -R2, R26 ;  /* 0x800000020602722b */ /* 0x000fe4000000001a */
[----:B------:R-:W-:-:S04]  /*0b70*/  DMUL.RP R26, R26, R16 ;  /* 0x000000101a1a7228 */ /* 0x000fc80000008000 */
[----:B------:R-:W-:-:S04]  /*0b80*/  IADD3 R2, PT, PT, -R0, -0x43300000, RZ ;  /* 0xbcd0000000027810 */ /* 0x000fc80007ffe1ff */
[----:B------:R-:W-:Y:S02]  /*0b90*/  FSETP.NEU.AND P0, PT, |R3|, R2, PT ;  /* 0x000000020300720b */ /* 0x000fe40003f0d200 */
[----:B------:R-:W-:Y:S02]  /*0ba0*/  LOP3.LUT R3, R27, R20, RZ, 0x3c, !PT ;  /* 0x000000141b037212 */ /* 0x000fe400078e3cff */
[----:B------:R-:W-:Y:S02]  /*0bb0*/  FSEL R6, R26, R6, !P0 ;  /* 0x000000061a067208 */ /* 0x000fe40004000000 */
[----:B------:R-:W-:Y:S01]  /*0bc0*/  FSEL R7, R3, R7, !P0 ;  /* 0x0000000703077208 */ /* 0x000fe20004000000 */
[----:B------:R-:W-:Y:S06]  /*0bd0*/  BRA `(.L_x_11) ;  /* 0x0000000000547947 */ /* 0x000fec0003800000 */
.L_x_10:
[----:B------:R-:W-:-:S14]  /*0be0*/  DSETP.NAN.AND P0, PT, R16, R16, PT ;  /* 0x000000101000722a */ /* 0x000fdc0003f08000 */
[----:B------:R-:W-:Y:S05]  /*0bf0*/  @P0 BRA `(.L_x_12) ;  /* 0x0000000000440947 */ /* 0x000fea0003800000 */
[----:B------:R-:W-:-:S14]  /*0c00*/  DSETP.NAN.AND P0, PT, R20, R20, PT ;  /* 0x000000141400722a */ /* 0x000fdc0003f08000 */
[----:B------:R-:W-:Y:S05]  /*0c10*/  @P0 BRA `(.L_x_13) ;  /* 0x0000000000300947 */ /* 0x000fea0003800000 */
[----:B------:R-:W-:Y:S01]  /*0c20*/  ISETP.NE.AND P0, PT, R5, R3, PT ;  /* 0x000000030500720c */ /* 0x000fe20003f05270 */
[----:B------:R-:W-:Y:S02]  /*0c30*/  IMAD.MOV.U32 R6, RZ, RZ, 0x0 ;  /* 0x00000000ff067424 */ /* 0x000fe400078e00ff */
[----:B------:R-:W-:-:S10]  /*0c40*/  IMAD.MOV.U32 R7, RZ, RZ, -0x80000 ;  /* 0xfff80000ff077424 */ /* 0x000fd400078e00ff */
[----:B------:R-:W-:Y:S05]  /*0c50*/  @!P0 BRA `(.L_x_11) ;  /* 0x0000000000348947 */ /* 0x000fea0003800000 */
[----:B------:R-:W-:Y:S02]  /*0c60*/  ISETP.NE.AND P0, PT, R5, 0x7ff00000, PT ;  /* 0x7ff000000500780c */ /* 0x000fe40003f05270 */
[----:B------:R-:W-:Y:S02]  /*0c70*/  LOP3.LUT R7, R17, 0x80000000, R21, 0x48, !PT ;  /* 0x8000000011077812 */ /* 0x000fe400078e4815 */
[----:B------:R-:W-:-:S13]  /*0c80*/  ISETP.EQ.OR P0, PT, R3, RZ, !P0 ;  /* 0x000000ff0300720c */ /* 0x000fda0004702670 */
[----:B------:R-:W-:Y:S01]  /*0c90*/  @P0 LOP3.LUT R0, R7, 0x7ff00000, RZ, 0xfc, !PT ;  /* 0x7ff0000007000812 */ /* 0x000fe200078efcff */
[----:B------:R-:W-:Y:S02]  /*0ca0*/  @!P0 IMAD.MOV.U32 R6, RZ, RZ, RZ ;  /* 0x000000ffff068224 */ /* 0x000fe400078e00ff */
[----:B------:R-:W-:Y:S02]  /*0cb0*/  @P0 IMAD.MOV.U32 R6, RZ, RZ, RZ ;  /* 0x000000ffff060224 */ /* 0x000fe400078e00ff */
[----:B------:R-:W-:Y:S01]  /*0cc0*/  @P0 IMAD.MOV.U32 R7, RZ, RZ, R0 ;  /* 0x000000ffff070224 */ /* 0x000fe200078e0000 */
[----:B------:R-:W-:Y:S06]  /*0cd0*/  BRA `(.L_x_11) ;  /* 0x0000000000147947 */ /* 0x000fec0003800000 */
.L_x_13:
[----:B------:R-:W-:Y:S01]  /*0ce0*/  LOP3.LUT R7, R21, 0x80000, RZ, 0xfc, !PT ;  /* 0x0008000015077812 */ /* 0x000fe200078efcff */
[----:B------:R-:W-:Y:S01]  /*0cf0*/  IMAD.MOV.U32 R6, RZ, RZ, R20 ;  /* 0x000000ffff067224 */ /* 0x000fe200078e0014 */
[----:B------:R-:W-:Y:S06]  /*0d00*/  BRA `(.L_x_11) ;  /* 0x0000000000087947 */ /* 0x000fec0003800000 */
.L_x_12:
[----:B------:R-:W-:Y:S01]  /*0d10*/  LOP3.LUT R7, R17, 0x80000, RZ, 0xfc, !PT ;  /* 0x0008000011077812 */ /* 0x000fe200078efcff */
[----:B------:R-:W-:-:S07]  /*0d20*/  IMAD.MOV.U32 R6, RZ, RZ, R16 ;  /* 0x000000ffff067224 */ /* 0x000fce00078e0010 */
.L_x_11:
[----:B------:R-:W-:Y:S05]  /*0d30*/  BSYNC.RECONVERGENT B1 ;  /* 0x0000000000017941 */ /* 0x000fea0003800200 */
.L_x_9:
[----:B------:R-:W-:Y:S02]  /*0d40*/  IMAD.MOV.U32 R5, RZ, RZ, 0x0 ;  /* 0x00000000ff057424 */ /* 0x000fe400078e00ff */
[----:B------:R-:W-:Y:S02]  /*0d50*/  IMAD.MOV.U32 R2, RZ, RZ, R6 ;  /* 0x000000ffff027224 */ /* 0x000fe400078e0006 */
[----:B------:R-:W-:Y:S01]  /*0d60*/  IMAD.MOV.U32 R3, RZ, RZ, R7 ;  /* 0x000000ffff037224 */ /* 0x000fe200078e0007 */
[----:B------:R-:W-:Y:S06]  /*0d70*/  RET.REL.NODEC R4 `(_Z16logarithm_taylorPdi) ;  /* 0xfffffff004a07950 */ /* 0x000fec0003c3ffff */
.L_x_14:
[----:B------:R-:W-:-:S00]  /*0d80*/  BRA `(.L_x_14) ;  /* 0xfffffffc00fc7947 */ /* 0x000fc0000383ffff */
[----:B------:R-:W-:-:S00]  /*0d90*/  NOP ;  /* 0x0000000000007918 */ /* 0x000fc00000000000 */
        /* <DEDUP_REMOVED lines=14> */
.L_x_19:


//--------------------- .text._Z11log_libmathPdi  --------------------------
	.section	.text._Z11log_libmathPdi,"ax",@progbits
	.align	128
        .global         _Z11log_libmathPdi
        .type           _Z11log_libmathPdi,@function
        .size           _Z11log_libmathPdi,(.L_x_21 - _Z11log_libmathPdi)
        .other          _Z11log_libmathPdi,@"STO_CUDA_ENTRY STV_DEFAULT"
_Z11log_libmathPdi:
.text._Z11log_libmathPdi:
        /* <DEDUP_REMOVED lines=12> */
[----:B------:R-:W-:Y:S01]  /*00c0*/  BSSY.RECONVERGENT B0, `(.L_x_15) ;  /* 0x0000053000007945 */ /* 0x000fe20003800200 */
[----:B--2---:R-:W-:Y:S01]  /*00d0*/  ISETP.GT.AND P0, PT, R5, 0xfffff, PT ;  /* 0x000fffff0500780c */ /* 0x004fe20003f04270 */
[----:B------:R-:W-:Y:S02]  /*00e0*/  IMAD.MOV.U32 R6, RZ, RZ, R4 ;  /* 0x000000ffff067224 */ /* 0x000fe400078e0004 */
[----:B------:R-:W-:-:S10]  /*00f0*/  IMAD.MOV.U32 R7, RZ, RZ, R5 ;  /* 0x000000ffff077224 */ /* 0x000fd400078e0005 */
[----:B------:R-:W-:-:S10]  /*0100*/  @!P0 DMUL R6, R6, 1.80143985094819840000e+16 ;  /* 0x4350000006068828 */ /* 0x000fd40000000000 */
[----:B------:R-:W-:Y:S01]  /*0110*/  @!P0 IMAD.MOV.U32 R5, RZ, RZ, R7 ;  /* 0x000000ffff058224 */ /* 0x000fe200078e0007 */
[----:B------:R-:W-:-:S04]  /*0120*/  @!P0 MOV R4, R6 ;  /* 0x0000000600048202 */ /* 0x000fc80000000f00 */
[----:B------:R-:W-:-:S04]  /*0130*/  IADD3 R0, PT, PT, R5, -0x1, RZ ;  /* 0xffffffff05007810 */ /* 0x000fc80007ffe0ff */
[----:B------:R-:W-:Y:S01]  /*0140*/  ISETP.GT.U32.AND P1, PT, R0, 0x7feffffe, PT ;  /* 0x7feffffe0000780c */ /* 0x000fe20003f24070 */
[----:B------:R-:W-:Y:S02]  /*0150*/  IMAD.MOV.U32 R0, RZ, RZ, -0x3ff ;  /* 0xfffffc01ff007424 */ /* 0x000fe400078e00ff */
[----:B------:R-:W-:-:S10]  /*0160*/  @!P0 IMAD.MOV.U32 R0, RZ, RZ, -0x435 ;  /* 0xfffffbcbff008424 */ /* 0x000fd400078e00ff */
[----:B------:R-:W-:Y:S05]  /*0170*/  @P1 BRA `(.L_x_16) ;  /* 0x0000000400041947 */ /* 0x000fea0003800000 */
[----:B------:R-:W-:Y:S01]  /*0180*/  LOP3.LUT R6, R5, 0xfffff, RZ, 0xc0, !PT ;  /* 0x000fffff05067812 */ /* 0x000fe200078ec0ff */
[----:B------:R-:W-:Y:S01]  /*0190*/  IMAD.MOV.U32 R8, RZ, RZ, RZ ;  /* 0x000000ffff087224 */ /* 0x000fe200078e00ff */
[----:B------:R-:W-:Y:S01]  /*01a0*/  MOV R17, 0x3ed0ee25 ;  /* 0x3ed0ee2500117802 */ /* 0x000fe20000000f00 */
[----:B------:R-:W-:Y:S01]  /*01b0*/  IMAD.MOV.U32 R16, RZ, RZ, -0x748574fc ;  /* 0x8b7a8b04ff107424 */ /* 0x000fe200078e00ff */
[----:B------:R-:W-:Y:S01]  /*01c0*/  LOP3.LUT R7, R6, 0x3ff00000, RZ, 0xfc, !PT ;  /* 0x3ff0000006077812 */ /* 0x000fe200078efcff */
[----:B------:R-:W-:Y:S01]  /*01d0*/  IMAD.MOV.U32 R6, RZ, RZ, R4 ;  /* 0x000000ffff067224 */ /* 0x000fe200078e0004 */
[----:B------:R-:W-:Y:S01]  /*01e0*/  UMOV UR6, 0x3ae80f1e ;  /* 0x3ae80f1e00067882 */ /* 0x000fe20000000000 */
[----:B------:R-:W-:Y:S01]  /*01f0*/  UMOV UR7, 0x3eb1380b ;  /* 0x3eb1380b00077882 */ /* 0x000fe20000000000 */
[----:B------:R-:W-:Y:S01]  /*0200*/  ISETP.GE.U32.AND P0, PT, R7, 0x3ff6a09f, PT ;  /* 0x3ff6a09f0700780c */ /* 0x000fe20003f06070 */
[----:B------:R-:W-:Y:S01]  /*0210*/  IMAD.MOV.U32 R19, RZ, RZ, 0x43300000 ;  /* 0x43300000ff137424 */ /* 0x000fe200078e00ff */
[----:B------:R-:W-:Y:S01]  /*0220*/  LEA.HI R0, R5, R0, RZ, 0xc ;  /* 0x0000000005007211 */ /* 0x000fe200078f60ff */
[----:B------:R-:W-:Y:S01]  /*0230*/  UMOV UR8, 0x80000000 ;  /* 0x8000000000087882 */ /* 0x000fe20000000000 */
[----:B------:R-:W-:-:S09]  /*0240*/  UMOV UR9, 0x43300000 ;  /* 0x4330000000097882 */ /* 0x000fd20000000000 */
[----:B------:R-:W-:Y:S02]  /*0250*/  @P0 VIADD R9, R7, 0xfff00000 ;  /* 0xfff0000007090836 */ /* 0x000fe40000000000 */
[----:B------:R-:W-:-:S03]  /*0260*/  @P0 VIADD R0, R0, 0x1 ;  /* 0x0000000100000836 */ /* 0x000fc60000000000 */
[----:B------:R-:W-:Y:S02]  /*0270*/  @P0 MOV R7, R9 ;  /* 0x0000000900070202 */ /* 0x000fe40000000f00 */
[----:B------:R-:W-:-:S04]  /*0280*/  LOP3.LUT R18, R0, 0x80000000, RZ, 0x3c, !PT ;  /* 0x8000000000127812 */ /* 0x000fc800078e3cff */
[C---:B------:R-:W-:Y:S02]  /*0290*/  DADD R14, R6.reuse, 1 ;  /* 0x3ff00000060e7429 */ /* 0x040fe40000000000 */
[----:B------:R-:W-:-:S04]  /*02a0*/  DADD R6, R6, -1 ;  /* 0xbff0000006067429 */ /* 0x000fc80000000000 */
[----:B------:R-:W0:Y:S02]  /*02b0*/  MUFU.RCP64H R9, R15 ;  /* 0x0000000f00097308 */ /* 0x000e240000001800 */
[----:B0-----:R-:W-:-:S08]  /*02c0*/  DFMA R10, -R14, R8, 1 ;  /* 0x3ff000000e0a742b */ /* 0x001fd00000000108 */
[----:B------:R-:W-:-:S08]  /*02d0*/  DFMA R10, R10, R10, R10 ;  /* 0x0000000a0a0a722b */ /* 0x000fd0000000000a */
[----:B------:R-:W-:-:S08]  /*02e0*/  DFMA R8, R8, R10, R8 ;  /* 0x0000000a0808722b */ /* 0x000fd00000000008 */
[----:B------:R-:W-:-:S08]  /*02f0*/  DMUL R10, R6, R8 ;  /* 0x00000008060a7228 */ /* 0x000fd00000000000 */
[----:B------:R-:W-:-:S08]  /*0300*/  DFMA R10, R6, R8, R10 ;  /* 0x00000008060a722b */ /* 0x000fd0000000000a */
[----:B------:R-:W-:Y:S02]  /*0310*/  DMUL R12, R10, R10 ;  /* 0x0000000a0a0c7228 */ /* 0x000fe40000000000 */
[----:B------:R-:W-:-:S06]  /*0320*/  DADD R4, R6, -R10 ;  /* 0x0000000006047229 */ /* 0x000fcc000000080a */
[----:B------:R-:W-:Y:S01]  /*0330*/  DFMA R14, R12, UR6, R16 ;  /* 0x000000060c0e7c2b */ /* 0x000fe20008000010 */
[----:B------:R-:W-:Y:S01]  /*0340*/  UMOV UR6, 0x9f02676f ;  /* 0x9f02676f00067882 */ /* 0x000fe20000000000 */
[----:B------:R-:W-:Y:S01]  /*0350*/  UMOV UR7, 0x3ef3b266 ;  /* 0x3ef3b26600077882 */ /* 0x000fe20000000000 */
[----:B------:R-:W-:Y:S02]  /*0360*/  DADD R16, R4, R4 ;  /* 0x0000000004107229 */ /* 0x000fe40000000004 */
[----:B------:R-:W-:Y:S01]  /*0370*/  DADD R4, R18, -UR8 ;  /* 0x8000000812047e29 */ /* 0x000fe20008000000 */
[----:B------:R-:W-:Y:S01]  /*0380*/  UMOV UR8, 0xfefa39ef ;  /* 0xfefa39ef00087882 */ /* 0x000fe20000000000 */
[----:B------:R-:W-:Y:S01]  /*0390*/  UMOV UR9, 0x3fe62e42 ;  /* 0x3fe62e4200097882 */ /* 0x000fe20000000000 */
[----:B------:R-:W-:Y:S01]  /*03a0*/  DFMA R14, R12, R14, UR6 ;  /* 0x000000060c0e7e2b */ /* 0x000fe2000800000e */
[----:B------:R-:W-:Y:S01]  /*03b0*/  UMOV UR6, 0xa9ab0956 ;  /* 0xa9ab095600067882 */ /* 0x000fe20000000000 */
[----:B------:R-:W-:Y:S01]  /*03c0*/  UMOV UR7, 0x3f1745cb ;  /* 0x3f1745cb00077882 */ /* 0x000fe20000000000 */
[----:B------:R-:W-:-:S02]  /*03d0*/  DFMA R16, R6, -R10, R16 ;  /* 0x8000000a0610722b */ /* 0x000fc40000000010 */
[----:B------:R-:W-:-:S03]  /*03e0*/  DFMA R6, R4, UR8, R10 ;  /* 0x0000000804067c2b */ /* 0x000fc6000800000a */
[----:B------:R-:W-:Y:S01]  /*03f0*/  DFMA R14, R12, R14, UR6 ;  /* 0x000000060c0e7e2b */ /* 0x000fe2000800000e */
[----:B------:R-:W-:Y:S01]  /*0400*/  UMOV UR6, 0x2d1b5154 ;  /* 0x2d1b515400067882 */ /* 0x000fe20000000000 */
[----:B------:R-:W-:Y:S01]  /*0410*/  UMOV UR7, 0x3f3c71c7 ;  /* 0x3f3c71c700077882 */ /* 0x000fe20000000000 */
[----:B------:R-:W-:-:S05]  /*0420*/  DMUL R16, R8, R16 ;  /* 0x0000001008107228 */ /* 0x000fca0000000000 */
[----:B------:R-:W-:Y:S01]  /*0430*/  DFMA R14, R12, R14, UR6 ;  /* 0x000000060c0e7e2b */ /* 0x000fe2000800000e */
[----:B------:R-:W-:Y:S01]  /*0440*/  UMOV UR6, 0x923be72d ;  /* 0x923be72d00067882 */ /* 0x000fe20000000000 */
[----:B------:R-:W-:-:S06]  /*0450*/  UMOV UR7, 0x3f624924 ;  /* 0x3f62492400077882 */ /* 0x000fcc0000000000 */
        /* <DEDUP_REMOVED lines=8> */
[----:B------:R-:W-:Y:S02]  /*04e0*/  UMOV UR7, 0x3fe62e42 ;  /* 0x3fe62e4200077882 */ /* 0x000fe40000000000 */
[----:B------:R-:W-:Y:S01]  /*04f0*/  DFMA R18, R4, -UR6, R6 ;  /* 0x8000000604127c2b */ /* 0x000fe20008000006 */
[----:B------:R-:W-:Y:S01]  /*0500*/  UMOV UR6, 0x3b39803f ;  /* 0x3b39803f00067882 */ /* 0x000fe20000000000 */
[----:B------:R-:W-:Y:S02]  /*0510*/  UMOV UR7, 0x3c7abc9e ;  /* 0x3c7abc9e00077882 */ /* 0x000fe40000000000 */
[----:B------:R-:W-:-:S04]  /*0520*/  DMUL R14, R12, R14 ;  /* 0x0000000e0c0e7228 */ /* 0x000fc80000000000 */
[----:B------:R-:W-:-:S04]  /*0530*/  DADD R18, -R10, R18 ;  /* 0x000000000a127229 */ /* 0x000fc80000000112 */
[----:B------:R-:W-:-:S08]  /*0540*/  DFMA R14, R10, R14, R16 ;  /* 0x0000000e0a0e722b */ /* 0x000fd00000000010 */
[----:B------:R-:W-:-:S08]  /*0550*/  DADD R14, R14, -R18 ;  /* 0x000000000e0e7229 */ /* 0x000fd00000000812 */
[----:B------:R-:W-:-:S08]  /*0560*/  DFMA R14, R4, UR6, R14 ;  /* 0x00000006040e7c2b */ /* 0x000fd0000800000e */
[----:B------:R-:W-:Y:S01]  /*0570*/  DADD R6, R6, R14 ;  /* 0x0000000006067229 */ /* 0x000fe2000000000e */
[----:B------:R-:W-:Y:S10]  /*0580*/  BRA `(.L_x_17) ;  /* 0x0000000000187947 */ /* 0x000ff40003800000 */
.L_x_16:
[----:B------:R-:W-:Y:S01]  /*0590*/  MOV R4, 0x0 ;  /* 0x0000000000047802 */ /* 0x000fe20000000f00 */
[----:B------:R-:W-:Y:S01]  /*05a0*/  IMAD.MOV.U32 R5, RZ, RZ, 0x7ff00000 ;  /* 0x7ff00000ff057424 */ /* 0x000fe200078e00ff */
[----:B------:R-:W-:-:S05]  /*05b0*/  LOP3.LUT P0, RZ, R7, 0x7fffffff, RZ, 0xc0, !PT ;  /* 0x7fffffff07ff7812 */ /* 0x000fca000780c0ff */
[----:B------:R-:W-:-:S10]  /*05c0*/  DFMA R4, R6, R4, +INF ;  /* 0x7ff000000604742b */ /* 0x000fd40000000004 */
[----:B------:R-:W-:Y:S02]  /*05d0*/  FSEL R6, R4, RZ, P0 ;  /* 0x000000ff04067208 */ /* 0x000fe40000000000 */
[----:B------:R-:W-:-:S07]  /*05e0*/  FSEL R7, R5, -QNAN , P0 ;  /* 0xfff0000005077808 */ /* 0x000fce0000000000 */
.L_x_17:
[----:B------:R-:W-:Y:S05]  /*05f0*/  BSYNC.RECONVERGENT B0 ;  /* 0x0000000000007941 */ /* 0x000fea0003800200 */
.L_x_15:
[----:B------:R-:W-:Y:S01]  /*0600*/  STG.E.64 desc[UR4][R2.64], R6 ;  /* 0x0000000602007986 */ /* 0x000fe2000c101b04 */
[----:B------:R-:W-:Y:S05]  /*0610*/  EXIT ;  /* 0x000000000000794d */ /* 0x000fea0003800000 */
.L_x_18:
        /* <DEDUP_REMOVED lines=14> */
.L_x_21:


//--------------------- .nv.shared.reserved.0     --------------------------
	.section	.nv.shared.reserved.0,"aw",@nobits
	.weak		__nv_reservedSMEM_offset_0_alias
	.size		__nv_reservedSMEM_offset_0_alias, 0, 64
	.other		__nv_reservedSMEM_offset_0_alias,@"STO_CUDA_RESERVED_SHARED STV_DEFAULT"
__nv_reservedSMEM_offset_0_alias:
	.zero		0
	.zero		64


//--------------------- .nv.constant0._Z16logarithm_taylorPdi --------------------------
	.section	.nv.constant0._Z16logarithm_taylorPdi,"a",@progbits
	.sectionflags	@""
	.align	4
.nv.constant0._Z16logarithm_taylorPdi:
	.zero		908


//--------------------- .nv.constant0._Z11log_libmathPdi --------------------------
	.section	.nv.constant0._Z11log_libmathPdi,"a",@progbits
	.sectionflags	@""
	.align	4
.nv.constant0._Z11log_libmathPdi:
	.zero		908


//--------------------- SYMBOLS --------------------------

	.type		.nv.reservedSmem.offset0,@object
	.size		.nv.reservedSmem.offset0,0x4
